//
// Generated by NVIDIA NVVM Compiler
//
// Compiler Build ID: CL-36424714
// Cuda compilation tools, release 13.0, V13.0.88
// Based on NVVM 20.0.0
//

.version 9.0
.target sm_100
.address_size 64

	// .globl	_Z4sum1PfS_S_

.visible .entry _Z4sum1PfS_S_(
	.param .u64 .ptr .align 1 _Z4sum1PfS_S__param_0,
	.param .u64 .ptr .align 1 _Z4sum1PfS_S__param_1,
	.param .u64 .ptr .align 1 _Z4sum1PfS_S__param_2
)
{
	.reg .pred 	%p<2>;
	.reg .b32 	%r<2>;
	.reg .b32 	%f<4>;
	.reg .b64 	%rd<11>;

	ld.param.u64 	%rd1, [_Z4sum1PfS_S__param_0];
	ld.param.u64 	%rd2, [_Z4sum1PfS_S__param_1];
	ld.param.u64 	%rd3, [_Z4sum1PfS_S__param_2];
	mov.u32 	%r1, %ctaid.x;
	setp.gt.u32 	%p1, %r1, 99;
	@%p1 bra 	$L__BB0_2;
	cvta.to.global.u64 	%rd4, %rd1;
	cvta.to.global.u64 	%rd5, %rd2;
	cvta.to.global.u64 	%rd6, %rd3;
	mul.wide.u32 	%rd7, %r1, 4;
	add.s64 	%rd8, %rd4, %rd7;
	ld.global.f32 	%f1, [%rd8];
	add.s64 	%rd9, %rd5, %rd7;
	ld.global.f32 	%f2, [%rd9];
	add.f32 	%f3, %f1, %f2;
	add.s64 	%rd10, %rd6, %rd7;
	st.global.f32 	[%rd10], %f3;
$L__BB0_2:
	ret;

}
	// .globl	_Z4sum2PfS_S_S_S_
.visible .entry _Z4sum2PfS_S_S_S_(
	.param .u64 .ptr .align 1 _Z4sum2PfS_S_S_S__param_0,
	.param .u64 .ptr .align 1 _Z4sum2PfS_S_S_S__param_1,
	.param .u64 .ptr .align 1 _Z4sum2PfS_S_S_S__param_2,
	.param .u64 .ptr .align 1 _Z4sum2PfS_S_S_S__param_3,
	.param .u64 .ptr .align 1 _Z4sum2PfS_S_S_S__param_4
)
{
	.reg .pred 	%p<2>;
	.reg .b32 	%r<2>;
	.reg .b32 	%f<6>;
	.reg .b64 	%rd<17>;

	ld.param.u64 	%rd1, [_Z4sum2PfS_S_S_S__param_0];
	ld.param.u64 	%rd2, [_Z4sum2PfS_S_S_S__param_1];
	ld.param.u64 	%rd3, [_Z4sum2PfS_S_S_S__param_2];
	ld.param.u64 	%rd4, [_Z4sum2PfS_S_S_S__param_3];
	ld.param.u64 	%rd5, [_Z4sum2PfS_S_S_S__param_4];
	mov.u32 	%r1, %ctaid.x;
	setp.gt.u32 	%p1, %r1, 99;
	@%p1 bra 	$L__BB1_2;
	cvta.to.global.u64 	%rd6, %rd1;
	cvta.to.global.u64 	%rd7, %rd2;
	cvta.to.global.u64 	%rd8, %rd4;
	cvta.to.global.u64 	%rd9, %rd3;
	cvta.to.global.u64 	%rd10, %rd5;
	mul.wide.u32 	%rd11, %r1, 4;
	add.s64 	%rd12, %rd6, %rd11;
	ld.global.f32 	%f1, [%rd12];
	add.s64 	%rd13, %rd7, %rd11;
	ld.global.f32 	%f2, [%rd13];
	add.f32 	%f3, %f1, %f2;
	add.s64 	%rd14, %rd8, %rd11;
	st.global.f32 	[%rd14], %f3;
	add.s64 	%rd15, %rd9, %rd11;
	ld.global.f32 	%f4, [%rd15];
	add.f32 	%f5, %f1, %f4;
	add.s64 	%rd16, %rd10, %rd11;
	st.global.f32 	[%rd16], %f5;
$L__BB1_2:
	ret;

}


// ===== COMPILED SASS (sm_100) =====

	.target	sm_100

	.elftype	@"ET_EXEC"


//--------------------- .note.nv.tkinfo           --------------------------
	.section	.note.nv.tkinfo,"",@"SHT_NOTE"
	.sectionflags	@"SHF_NOTE_NV_TKINFO"
	.tkinfo
        /*0018*/ 	.word	0x00000002
        /*0030*/ 	.string	""
        /*0030*/ 	.string	"ptxas"
        /*0030*/ 	.string	"Cuda compilation tools, release 13.0, V13.0.88"
        /*0030*/ 	.string	"Build cuda_13.0.r13.0/compiler.36424714_0"
        /*0030*/ 	.string	"-arch sm_100 -m 64 "



//--------------------- .note.nv.cuinfo           --------------------------
	.section	.note.nv.cuinfo,"",@"SHT_NOTE"
	.sectionflags	@"SHF_NOTE_NV_CUINFO"
        /*0018*/ 	.short	0x0002
        /*001a*/ 	.short	0x0064
        /*001c*/ 	.short	0x0082
	.zero		2


//--------------------- .nv.info                  --------------------------
	.section	.nv.info,"",@"SHT_CUDA_INFO"
	.align	4


	//----- nvinfo : EIATTR_REGCOUNT
	.align		4
        /*0000*/ 	.byte	0x04, 0x2f
        /*0002*/ 	.short	(.L_1 - .L_0)
	.align		4
.L_0:
        /*0004*/ 	.word	index@(_Z4sum1PfS_S_)
        /*0008*/ 	.word	0x0000000c


	//----- nvinfo : EIATTR_FRAME_SIZE
	.align		4
.L_1:
        /*000c*/ 	.byte	0x04, 0x11
        /*000e*/ 	.short	(.L_3 - .L_2)
	.align		4
.L_2:
        /*0010*/ 	.word	index@(_Z4sum1PfS_S_)
        /*0014*/ 	.word	0x00000000


	//----- nvinfo : EIATTR_REGCOUNT
	.align		4
.L_3:
        /*0018*/ 	.byte	0x04, 0x2f
        /*001a*/ 	.short	(.L_5 - .L_4)
	.align		4
.L_4:
        /*001c*/ 	.word	index@(_Z4sum2PfS_S_S_S_)
        /*0020*/ 	.word	0x00000012


	//----- nvinfo : EIATTR_FRAME_SIZE
	.align		4
.L_5:
        /*0024*/ 	.byte	0x04, 0x11
        /*0026*/ 	.short	(.L_7 - .L_6)
	.align		4
.L_6:
        /*0028*/ 	.word	index@(_Z4sum2PfS_S_S_S_)
        /*002c*/ 	.word	0x00000000


	//----- nvinfo : EIATTR_MIN_STACK_SIZE
	.align		4
.L_7:
        /*0030*/ 	.byte	0x04, 0x12
        /*0032*/ 	.short	(.L_9 - .L_8)
	.align		4
.L_8:
        /*0034*/ 	.word	index@(_Z4sum2PfS_S_S_S_)
        /*0038*/ 	.word	0x00000000


	//----- nvinfo : EIATTR_MIN_STACK_SIZE
	.align		4
.L_9:
        /*003c*/ 	.byte	0x04, 0x12
        /*003e*/ 	.short	(.L_11 - .L_10)
	.align		4
.L_10:
        /*0040*/ 	.word	index@(_Z4sum1PfS_S_)
        /*0044*/ 	.word	0x00000000
.L_11:


//--------------------- .nv.compat                --------------------------
	.section	.nv.compat,"",@"SHT_CUDA_COMPAT_INFO"
	.align	4
        /*0000*/ 	.byte	0x02, 0x09, 0x00, 0x00, 0x02, 0x02, 0x01, 0x00, 0x02, 0x05, 0x05, 0x00, 0x03, 0x07, 0x01, 0x01
        /*0010*/ 	.byte	0x02, 0x03, 0x00, 0x00, 0x02, 0x06, 0x01, 0x00, 0x04, 0x0b, 0x08, 0x00, 0x09, 0x00, 0x00, 0x00
        /*0020*/ 	.byte	0x00, 0x00, 0x00, 0x00


//--------------------- .nv.info._Z4sum2PfS_S_S_S_ --------------------------
	.section	.nv.info._Z4sum2PfS_S_S_S_,"",@"SHT_CUDA_INFO"
	.sectionflags	@""
	.align	4


	//----- nvinfo : EIATTR_CUDA_API_VERSION
	.align		4
        /*0000*/ 	.byte	0x04, 0x37
        /*0002*/ 	.short	(.L_13 - .L_12)
.L_12:
        /*0004*/ 	.word	0x00000082


	//----- nvinfo : EIATTR_KPARAM_INFO
	.align		4
.L_13:
        /*0008*/ 	.byte	0x04, 0x17
        /*000a*/ 	.short	(.L_15 - .L_14)
.L_14:
        /*000c*/ 	.word	0x00000000
        /*0010*/ 	.short	0x0004
        /*0012*/ 	.short	0x0020
        /*0014*/ 	.byte	0x00, 0xf5, 0x21, 0x00


	//----- nvinfo : EIATTR_KPARAM_INFO
	.align		4
.L_15:
        /*0018*/ 	.byte	0x04, 0x17
        /*001a*/ 	.short	(.L_17 - .L_16)
.L_16:
        /*001c*/ 	.word	0x00000000
        /*0020*/ 	.short	0x0003
        /*0022*/ 	.short	0x0018
        /*0024*/ 	.byte	0x00, 0xf5, 0x21, 0x00


	//----- nvinfo : EIATTR_KPARAM_INFO
	.align		4
.L_17:
        /*0028*/ 	.byte	0x04, 0x17
        /*002a*/ 	.short	(.L_19 - .L_18)
.L_18:
        /*002c*/ 	.word	0x00000000
        /*0030*/ 	.short	0x0002
        /*0032*/ 	.short	0x0010
        /*0034*/ 	.byte	0x00, 0xf5, 0x21, 0x00


	//----- nvinfo : EIATTR_KPARAM_INFO
	.align		4
.L_19:
        /*0038*/ 	.byte	0x04, 0x17
        /*003a*/ 	.short	(.L_21 - .L_20)
.L_20:
        /*003c*/ 	.word	0x00000000
        /*0040*/ 	.short	0x0001
        /*0042*/ 	.short	0x0008
        /*0044*/ 	.byte	0x00, 0xf5, 0x21, 0x00


	//----- nvinfo : EIATTR_KPARAM_INFO
	.align		4
.L_21:
        /*0048*/ 	.byte	0x04, 0x17
        /*004a*/ 	.short	(.L_23 - .L_22)
.L_22:
        /*004c*/ 	.word	0x00000000
        /*0050*/ 	.short	0x0000
        /*0052*/ 	.short	0x0000
        /*0054*/ 	.byte	0x00, 0xf5, 0x21, 0x00


	//----- nvinfo : EIATTR_SPARSE_MMA_MASK
	.align		4
.L_23:
        /*0058*/ 	.byte	0x03, 0x50
        /*005a*/ 	.short	0x0000


	//----- nvinfo : EIATTR_MAXREG_COUNT
	.align		4
        /*005c*/ 	.byte	0x03, 0x1b
        /*005e*/ 	.short	0x00ff


	//----- nvinfo : EIATTR_MERCURY_ISA_VERSION
	.align		4
        /*0060*/ 	.byte	0x03, 0x5f
        /*0062*/ 	.short	0x0101


	//----- nvinfo : EIATTR_VRC_CTA_INIT_COUNT
	.align		4
        /*0064*/ 	.byte	0x02, 0x4a
	.zero		1
	.zero		1


	//----- nvinfo : EIATTR_EXIT_INSTR_OFFSETS
	.align		4
        /*0068*/ 	.byte	0x04, 0x1c
        /*006a*/ 	.short	(.L_25 - .L_24)


	//   ....[0]....
.L_24:
        /*006c*/ 	.word	0x00000030


	//   ....[1]....
        /*0070*/ 	.word	0x00000160


	//----- nvinfo : EIATTR_CBANK_PARAM_SIZE
	.align		4
.L_25:
        /*0074*/ 	.byte	0x03, 0x19
        /*0076*/ 	.short	0x0028


	//----- nvinfo : EIATTR_PARAM_CBANK
	.align		4
        /*0078*/ 	.byte	0x04, 0x0a
        /*007a*/ 	.short	(.L_27 - .L_26)
	.align		4
.L_26:
        /*007c*/ 	.word	index@(.nv.constant0._Z4sum2PfS_S_S_S_)
        /*0080*/ 	.short	0x0380
        /*0082*/ 	.short	0x0028


	//----- nvinfo : EIATTR_SW_WAR
	.align		4
.L_27:
        /*0084*/ 	.byte	0x04, 0x36
        /*0086*/ 	.short	(.L_29 - .L_28)
.L_28:
        /*0088*/ 	.word	0x00000008
.L_29:


//--------------------- .nv.info._Z4sum1PfS_S_    --------------------------
	.section	.nv.info._Z4sum1PfS_S_,"",@"SHT_CUDA_INFO"
	.sectionflags	@""
	.align	4


	//----- nvinfo : EIATTR_CUDA_API_VERSION
	.align		4
        /*0000*/ 	.byte	0x04, 0x37
        /*0002*/ 	.short	(.L_31 - .L_30)
.L_30:
        /*0004*/ 	.word	0x00000082


	//----- nvinfo : EIATTR_KPARAM_INFO
	.align		4
.L_31:
        /*0008*/ 	.byte	0x04, 0x17
        /*000a*/ 	.short	(.L_33 - .L_32)
.L_32:
        /*000c*/ 	.word	0x00000000
        /*0010*/ 	.short	0x0002
        /*0012*/ 	.short	0x0010
        /*0014*/ 	.byte	0x00, 0xf5, 0x21, 0x00


	//----- nvinfo : EIATTR_KPARAM_INFO
	.align		4
.L_33:
        /*0018*/ 	.byte	0x04, 0x17
        /*001a*/ 	.short	(.L_35 - .L_34)
.L_34:
        /*001c*/ 	.word	0x00000000
        /*0020*/ 	.short	0x0001
        /*0022*/ 	.short	0x0008
        /*0024*/ 	.byte	0x00, 0xf5, 0x21, 0x00


	//----- nvinfo : EIATTR_KPARAM_INFO
	.align		4
.L_35:
        /*0028*/ 	.byte	0x04, 0x17
        /*002a*/ 	.short	(.L_37 - .L_36)
.L_36:
        /*002c*/ 	.word	0x00000000
        /*0030*/ 	.short	0x0000
        /*0032*/ 	.short	0x0000
        /*0034*/ 	.byte	0x00, 0xf5, 0x21, 0x00


	//----- nvinfo : EIATTR_SPARSE_MMA_MASK
	.align		4
.L_37:
        /*0038*/ 	.byte	0x03, 0x50
        /*003a*/ 	.short	0x0000


	//----- nvinfo : EIATTR_MAXREG_COUNT
	.align		4
        /*003c*/ 	.byte	0x03, 0x1b
        /*003e*/ 	.short	0x00ff


	//----- nvinfo : EIATTR_MERCURY_ISA_VERSION
	.align		4
        /*0040*/ 	.byte	0x03, 0x5f
        /*0042*/ 	.short	0x0101


	//----- nvinfo : EIATTR_VRC_CTA_INIT_COUNT
	.align		4
        /*0044*/ 	.byte	0x02, 0x4a
	.zero		1
	.zero		1


	//----- nvinfo : EIATTR_EXIT_INSTR_OFFSETS
	.align		4
        /*0048*/ 	.byte	0x04, 0x1c
        /*004a*/ 	.short	(.L_39 - .L_38)


	//   ....[0]....
.L_38:
        /*004c*/ 	.word	0x00000030


	//   ....[1]....
        /*0050*/ 	.word	0x000000f0


	//----- nvinfo : EIATTR_CBANK_PARAM_SIZE
	.align		4
.L_39:
        /*0054*/ 	.byte	0x03, 0x19
        /*0056*/ 	.short	0x0018


	//----- nvinfo : EIATTR_PARAM_CBANK
	.align		4
        /*0058*/ 	.byte	0x04, 0x0a
        /*005a*/ 	.short	(.L_41 - .L_40)
	.align		4
.L_40:
        /*005c*/ 	.word	index@(.nv.constant0._Z4sum1PfS_S_)
        /*0060*/ 	.short	0x0380
        /*0062*/ 	.short	0x0018


	//----- nvinfo : EIATTR_SW_WAR
	.align		4
.L_41:
        /*0064*/ 	.byte	0x04, 0x36
        /*0066*/ 	.short	(.L_43 - .L_42)
.L_42:
        /*0068*/ 	.word	0x00000008
.L_43:


//--------------------- .nv.callgraph             --------------------------
	.section	.nv.callgraph,"",@"SHT_CUDA_CALLGRAPH"
	.align	4
	.sectionentsize	8
	.align		4
        /*0000*/ 	.word	0x00000000
	.align		4
        /*0004*/ 	.word	0xffffffff
	.align		4
        /*0008*/ 	.word	0x00000000
	.align		4
        /*000c*/ 	.word	0xfffffffe
	.align		4
        /*0010*/ 	.word	0x00000000
	.align		4
        /*0014*/ 	.word	0xfffffffd
	.align		4
        /*0018*/ 	.word	0x00000000
	.align		4
        /*001c*/ 	.word	0xfffffffc


//--------------------- .text._Z4sum2PfS_S_S_S_   --------------------------
	.section	.text._Z4sum2PfS_S_S_S_,"ax",@progbits
	.align	128
        .global         _Z4sum2PfS_S_S_S_
        .type           _Z4sum2PfS_S_S_S_,@function
        .size           _Z4sum2PfS_S_S_S_,(.L_x_2 - _Z4sum2PfS_S_S_S_)
        .other          _Z4sum2PfS_S_S_S_,@"STO_CUDA_ENTRY STV_DEFAULT"
_Z4sum2PfS_S_S_S_:
.text._Z4sum2PfS_S_S_S_:
[----:B------:R-:W-:Y:S01]  /*0000*/  LDC R1, c[0x0][0x37c] ;  /* 0x0000df00ff017b82 */ /* 0x000fe20000000800 */
[----:B------:R-:W0:Y:S02]  /*0010*/  S2R R15, SR_CTAID.X ;  /* 0x00000000000f7919 */ /* 0x000e240000002500 */
[----:B0-----:R-:W-:-:S13]  /*0020*/  ISETP.GT.U32.AND P0, PT, R15, 0x63, PT ;  /* 0x000000630f00780c */ /* 0x001fda0003f04070 */
[----:B------:R-:W-:Y:S05]  /*0030*/  @P0 EXIT ;  /* 0x000000000000094d */ /* 0x000fea0003800000 */
[----:B------:R-:W0:Y:S01]  /*0040*/  LDC.64 R2, c[0x0][0x380] ;  /* 0x0000e000ff027b82 */ /* 0x000e220000000a00 */
[----:B------:R-:W1:Y:S07]  /*0050*/  LDCU.64 UR4, c[0x0][0x358] ;  /* 0x00006b00ff0477ac */ /* 0x000e6e0008000a00 */
[----:B------:R-:W2:Y:S08]  /*0060*/  LDC.64 R4, c[0x0][0x388] ;  /* 0x0000e200ff047b82 */ /* 0x000eb00000000a00 */
[----:B------:R-:W3:Y:S01]  /*0070*/  LDC.64 R6, c[0x0][0x398] ;  /* 0x0000e600ff067b82 */ /* 0x000ee20000000a00 */
[----:B0-----:R-:W-:-:S07]  /*0080*/  IMAD.WIDE.U32 R2, R15, 0x4, R2 ;  /* 0x000000040f027825 */ /* 0x001fce00078e0002 */
[----:B------:R-:W0:Y:S01]  /*0090*/  LDC.64 R8, c[0x0][0x390] ;  /* 0x0000e400ff087b82 */ /* 0x000e220000000a00 */
[----:B-1----:R-:W4:Y:S01]  /*00a0*/  LDG.E R2, desc[UR4][R2.64] ;  /* 0x0000000402027981 */ /* 0x002f22000c1e1900 */
[----:B--2---:R-:W-:-:S06]  /*00b0*/  IMAD.WIDE.U32 R4, R15, 0x4, R4 ;  /* 0x000000040f047825 */ /* 0x004fcc00078e0004 */
[----:B------:R-:W1:Y:S01]  /*00c0*/  LDC.64 R10, c[0x0][0x3a0] ;  /* 0x0000e800ff0a7b82 */ /* 0x000e620000000a00 */
[----:B------:R-:W4:Y:S01]  /*00d0*/  LDG.E R5, desc[UR4][R4.64] ;  /* 0x0000000404057981 */ /* 0x000f22000c1e1900 */
[----:B---3--:R-:W-:-:S04]  /*00e0*/  IMAD.WIDE.U32 R6, R15, 0x4, R6 ;  /* 0x000000040f067825 */ /* 0x008fc800078e0006 */
[----:B0-----:R-:W-:-:S04]  /*00f0*/  IMAD.WIDE.U32 R8, R15, 0x4, R8 ;  /* 0x000000040f087825 */ /* 0x001fc800078e0008 */
[----:B----4-:R-:W-:-:S05]  /*0100*/  FADD R13, R2, R5 ;  /* 0x00000005020d7221 */ /* 0x010fca0000000000 */
[----:B------:R-:W-:Y:S04]  /*0110*/  STG.E desc[UR4][R6.64], R13 ;  /* 0x0000000d06007986 */ /* 0x000fe8000c101904 */
[----:B------:R-:W2:Y:S01]  /*0120*/  LDG.E R9, desc[UR4][R8.64] ;  /* 0x0000000408097981 */ /* 0x000ea2000c1e1900 */
[----:B-1----:R-:W-:-:S04]  /*0130*/  IMAD.WIDE.U32 R10, R15, 0x4, R10 ;  /* 0x000000040f0a7825 */ /* 0x002fc800078e000a */
[----:B--2---:R-:W-:-:S05]  /*0140*/  FADD R3, R2, R9 ;  /* 0x0000000902037221 */ /* 0x004fca0000000000 */
[----:B------:R-:W-:Y:S01]  /*0150*/  STG.E desc[UR4][R10.64], R3 ;  /* 0x000000030a007986 */ /* 0x000fe2000c101904 */
[----:B------:R-:W-:Y:S05]  /*0160*/  EXIT ;  /* 0x000000000000794d */ /* 0x000fea0003800000 */
.L_x_0:
[----:B------:R-:W-:-:S00]  /*0170*/  BRA `(.L_x_0) ;  /* 0xfffffffc00fc7947 */ /* 0x000fc0000383ffff */
[----:B------:R-:W-:-:S00]  /*0180*/  NOP ;  /* 0x0000000000007918 */ /* 0x000fc00000000000 */
[----:B------:R-:W-:-:S00]  /*0190*/  NOP ;  /* 0x0000000000007918 */ /* 0x000fc00000000000 */
[----:B------:R-:W-:-:S00]  /*01a0*/  NOP ;  /* 0x0000000000007918 */ /* 0x000fc00000000000 */
[----:B------:R-:W-:-:S00]  /*01b0*/  NOP ;  /* 0x0000000000007918 */ /* 0x000fc00000000000 */
[----:B------:R-:W-:-:S00]  /*01c0*/  NOP ;  /* 0x0000000000007918 */ /* 0x000fc00000000000 */
[----:B------:R-:W-:-:S00]  /*01d0*/  NOP ;  /* 0x0000000000007918 */ /* 0x000fc00000000000 */
[----:B------:R-:W-:-:S00]  /*01e0*/  NOP ;  /* 0x0000000000007918 */ /* 0x000fc00000000000 */
[----:B------:R-:W-:-:S00]  /*01f0*/  NOP ;  /* 0x0000000000007918 */ /* 0x000fc00000000000 */
.L_x_2:


//--------------------- .text._Z4sum1PfS_S_       --------------------------
	.section	.text._Z4sum1PfS_S_,"ax",@progbits
	.align	128
        .global         _Z4sum1PfS_S_
        .type           _Z4sum1PfS_S_,@function
        .size           _Z4sum1PfS_S_,(.L_x_3 - _Z4sum1PfS_S_)
        .other          _Z4sum1PfS_S_,@"STO_CUDA_ENTRY STV_DEFAULT"
_Z4sum1PfS_S_:
.text._Z4sum1PfS_S_:
        /* <DEDUP_REMOVED lines=8> */
[----:B0-----:R-:W-:-:S06]  /*0080*/  IMAD.WIDE.U32 R2, R9, 0x4, R2 ;  /* 0x0000000409027825 */ /* 0x001fcc00078e0002 */
[----:B-1----:R-:W4:Y:S01]  /*0090*/  LDG.E R2, desc[UR4][R2.64] ;  /* 0x0000000402027981 */ /* 0x002f22000c1e1900 */
[----:B--2---:R-:W-:-:S06]  /*00a0*/  IMAD.WIDE.U32 R4, R9, 0x4, R4 ;  /* 0x0000000409047825 */ /* 0x004fcc00078e0004 */
[----:B------:R-:W4:Y:S01]  /*00b0*/  LDG.E R5, desc[UR4][R4.64] ;  /* 0x0000000404057981 */ /* 0x000f22000c1e1900 */
[----:B---3--:R-:W-:-:S04]  /*00c0*/  IMAD.WIDE.U32 R6, R9, 0x4, R6 ;  /* 0x0000000409067825 */ /* 0x008fc800078e0006 */
[----:B----4-:R-:W-:-:S05]  /*00d0*/  FADD R9, R2, R5 ;  /* 0x0000000502097221 */ /* 0x010fca0000000000 */
[----:B------:R-:W-:Y:S01]  /*00e0*/  STG.E desc[UR4][R6.64], R9 ;  /* 0x0000000906007986 */ /* 0x000fe2000c101904 */
[----:B------:R-:W-:Y:S05]  /*00f0*/  EXIT ;  /* 0x000000000000794d */ /* 0x000fea0003800000 */
.L_x_1:
        /* <DEDUP_REMOVED lines=16> */
.L_x_3:


//--------------------- .nv.shared.reserved.0     --------------------------
	.section	.nv.shared.reserved.0,"aw",@nobits
	.weak		__nv_reservedSMEM_offset_0_alias
	.size		__nv_reservedSMEM_offset_0_alias, 0, 64
	.other		__nv_reservedSMEM_offset_0_alias,@"STO_CUDA_RESERVED_SHARED STV_DEFAULT"
__nv_reservedSMEM_offset_0_alias:
	.zero		0
	.zero		64


//--------------------- .nv.constant0._Z4sum2PfS_S_S_S_ --------------------------
	.section	.nv.constant0._Z4sum2PfS_S_S_S_,"a",@progbits
	.sectionflags	@""
	.align	4
.nv.constant0._Z4sum2PfS_S_S_S_:
	.zero		936


//--------------------- .nv.constant0._Z4sum1PfS_S_ --------------------------
	.section	.nv.constant0._Z4sum1PfS_S_,"a",@progbits
	.sectionflags	@""
	.align	4
.nv.constant0._Z4sum1PfS_S_:
	.zero		920


//--------------------- SYMBOLS --------------------------

	.type		.nv.reservedSmem.offset0,@object
	.size		.nv.reservedSmem.offset0,0x4
